//
// Generated by NVIDIA NVVM Compiler
//
// Compiler Build ID: CL-36424714
// Cuda compilation tools, release 13.0, V13.0.88
// Based on NVVM 20.0.0
//

.version 9.0
.target sm_100
.address_size 64

	// .globl	_Z29transpose_with_bank_conflictsPfS_i
// _ZZ29transpose_with_bank_conflictsPfS_iE6s_data has been demoted

.visible .entry _Z29transpose_with_bank_conflictsPfS_i(
	.param .u64 .ptr .align 1 _Z29transpose_with_bank_conflictsPfS_i_param_0,
	.param .u64 .ptr .align 1 _Z29transpose_with_bank_conflictsPfS_i_param_1,
	.param .u32 _Z29transpose_with_bank_conflictsPfS_i_param_2
)
{
	.reg .b32 	%r<21>;
	.reg .b32 	%f<3>;
	.reg .b64 	%rd<9>;
	// demoted variable
	.shared .align 4 .b8 _ZZ29transpose_with_bank_conflictsPfS_iE6s_data[4096];
	ld.param.u64 	%rd1, [_Z29transpose_with_bank_conflictsPfS_i_param_0];
	ld.param.u64 	%rd2, [_Z29transpose_with_bank_conflictsPfS_i_param_1];
	ld.param.u32 	%r1, [_Z29transpose_with_bank_conflictsPfS_i_param_2];
	cvta.to.global.u64 	%rd3, %rd2;
	cvta.to.global.u64 	%rd4, %rd1;
	mov.u32 	%r2, %ctaid.x;
	mov.u32 	%r3, %ntid.x;
	mov.u32 	%r4, %tid.x;
	mad.lo.s32 	%r5, %r2, %r3, %r4;
	mov.u32 	%r6, %ctaid.y;
	mov.u32 	%r7, %ntid.y;
	mov.u32 	%r8, %tid.y;
	mad.lo.s32 	%r9, %r6, %r7, %r8;
	mad.lo.s32 	%r10, %r1, %r9, %r5;
	mul.wide.s32 	%rd5, %r10, 4;
	add.s64 	%rd6, %rd4, %rd5;
	ld.global.f32 	%f1, [%rd6];
	shl.b32 	%r11, %r8, 7;
	mov.u32 	%r12, _ZZ29transpose_with_bank_conflictsPfS_iE6s_data;
	add.s32 	%r13, %r12, %r11;
	shl.b32 	%r14, %r4, 2;
	add.s32 	%r15, %r13, %r14;
	st.shared.f32 	[%r15], %f1;
	bar.sync 	0;
	shl.b32 	%r16, %r4, 7;
	add.s32 	%r17, %r12, %r16;
	shl.b32 	%r18, %r8, 2;
	add.s32 	%r19, %r17, %r18;
	ld.shared.f32 	%f2, [%r19];
	mad.lo.s32 	%r20, %r1, %r5, %r9;
	mul.wide.s32 	%rd7, %r20, 4;
	add.s64 	%rd8, %rd3, %rd7;
	st.global.f32 	[%rd8], %f2;
	ret;

}


// ===== COMPILED SASS (sm_100) =====

	.target	sm_100

	.elftype	@"ET_EXEC"


//--------------------- .note.nv.tkinfo           --------------------------
	.section	.note.nv.tkinfo,"",@"SHT_NOTE"
	.sectionflags	@"SHF_NOTE_NV_TKINFO"
	.tkinfo
        /*0018*/ 	.word	0x00000002
        /*0030*/ 	.string	""
        /*0030*/ 	.string	"ptxas"
        /*0030*/ 	.string	"Cuda compilation tools, release 13.0, V13.0.88"
        /*0030*/ 	.string	"Build cuda_13.0.r13.0/compiler.36424714_0"
        /*0030*/ 	.string	"-arch sm_100 -m 64 "



//--------------------- .note.nv.cuinfo           --------------------------
	.section	.note.nv.cuinfo,"",@"SHT_NOTE"
	.sectionflags	@"SHF_NOTE_NV_CUINFO"
        /*0018*/ 	.short	0x0002
        /*001a*/ 	.short	0x0064
        /*001c*/ 	.short	0x0082
	.zero		2


//--------------------- .nv.info                  --------------------------
	.section	.nv.info,"",@"SHT_CUDA_INFO"
	.align	4


	//----- nvinfo : EIATTR_REGCOUNT
	.align		4
        /*0000*/ 	.byte	0x04, 0x2f
        /*0002*/ 	.short	(.L_1 - .L_0)
	.align		4
.L_0:
        /*0004*/ 	.word	index@(_Z29transpose_with_bank_conflictsPfS_i)
        /*0008*/ 	.word	0x0000000d


	//----- nvinfo : EIATTR_FRAME_SIZE
	.align		4
.L_1:
        /*000c*/ 	.byte	0x04, 0x11
        /*000e*/ 	.short	(.L_3 - .L_2)
	.align		4
.L_2:
        /*0010*/ 	.word	index@(_Z29transpose_with_bank_conflictsPfS_i)
        /*0014*/ 	.word	0x00000000


	//----- nvinfo : EIATTR_MIN_STACK_SIZE
	.align		4
.L_3:
        /*0018*/ 	.byte	0x04, 0x12
        /*001a*/ 	.short	(.L_5 - .L_4)
	.align		4
.L_4:
        /*001c*/ 	.word	index@(_Z29transpose_with_bank_conflictsPfS_i)
        /*0020*/ 	.word	0x00000000
.L_5:


//--------------------- .nv.compat                --------------------------
	.section	.nv.compat,"",@"SHT_CUDA_COMPAT_INFO"
	.align	4
        /*0000*/ 	.byte	0x02, 0x09, 0x00, 0x00, 0x02, 0x02, 0x01, 0x00, 0x02, 0x05, 0x05, 0x00, 0x03, 0x07, 0x01, 0x01
        /*0010*/ 	.byte	0x02, 0x03, 0x00, 0x00, 0x02, 0x06, 0x01, 0x00, 0x04, 0x0b, 0x08, 0x00, 0x09, 0x00, 0x00, 0x00
        /*0020*/ 	.byte	0x00, 0x00, 0x00, 0x00


//--------------------- .nv.info._Z29transpose_with_bank_conflictsPfS_i --------------------------
	.section	.nv.info._Z29transpose_with_bank_conflictsPfS_i,"",@"SHT_CUDA_INFO"
	.sectionflags	@""
	.align	4


	//----- nvinfo : EIATTR_CUDA_API_VERSION
	.align		4
        /*0000*/ 	.byte	0x04, 0x37
        /*0002*/ 	.short	(.L_7 - .L_6)
.L_6:
        /*0004*/ 	.word	0x00000082


	//----- nvinfo : EIATTR_KPARAM_INFO
	.align		4
.L_7:
        /*0008*/ 	.byte	0x04, 0x17
        /*000a*/ 	.short	(.L_9 - .L_8)
.L_8:
        /*000c*/ 	.word	0x00000000
        /*0010*/ 	.short	0x0002
        /*0012*/ 	.short	0x0010
        /*0014*/ 	.byte	0x00, 0xf0, 0x11, 0x00


	//----- nvinfo : EIATTR_KPARAM_INFO
	.align		4
.L_9:
        /*0018*/ 	.byte	0x04, 0x17
        /*001a*/ 	.short	(.L_11 - .L_10)
.L_10:
        /*001c*/ 	.word	0x00000000
        /*0020*/ 	.short	0x0001
        /*0022*/ 	.short	0x0008
        /*0024*/ 	.byte	0x00, 0xf5, 0x21, 0x00


	//----- nvinfo : EIATTR_KPARAM_INFO
	.align		4
.L_11:
        /*0028*/ 	.byte	0x04, 0x17
        /*002a*/ 	.short	(.L_13 - .L_12)
.L_12:
        /*002c*/ 	.word	0x00000000
        /*0030*/ 	.short	0x0000
        /*0032*/ 	.short	0x0000
        /*0034*/ 	.byte	0x00, 0xf5, 0x21, 0x00


	//----- nvinfo : EIATTR_SPARSE_MMA_MASK
	.align		4
.L_13:
        /*0038*/ 	.byte	0x03, 0x50
        /*003a*/ 	.short	0x0000


	//----- nvinfo : EIATTR_MAXREG_COUNT
	.align		4
        /*003c*/ 	.byte	0x03, 0x1b
        /*003e*/ 	.short	0x00ff


	//----- nvinfo : EIATTR_NUM_BARRIERS
	.align		4
        /*0040*/ 	.byte	0x02, 0x4c
        /*0042*/ 	.byte	0x01
	.zero		1


	//----- nvinfo : EIATTR_MERCURY_ISA_VERSION
	.align		4
        /*0044*/ 	.byte	0x03, 0x5f
        /*0046*/ 	.short	0x0101


	//----- nvinfo : EIATTR_VRC_CTA_INIT_COUNT
	.align		4
        /*0048*/ 	.byte	0x02, 0x4a
	.zero		1
	.zero		1


	//----- nvinfo : EIATTR_EXIT_INSTR_OFFSETS
	.align		4
        /*004c*/ 	.byte	0x04, 0x1c
        /*004e*/ 	.short	(.L_15 - .L_14)


	//   ....[0]....
.L_14:
        /*0050*/ 	.word	0x000001d0


	//----- nvinfo : EIATTR_CBANK_PARAM_SIZE
	.align		4
.L_15:
        /*0054*/ 	.byte	0x03, 0x19
        /*0056*/ 	.short	0x0014


	//----- nvinfo : EIATTR_PARAM_CBANK
	.align		4
        /*0058*/ 	.byte	0x04, 0x0a
        /*005a*/ 	.short	(.L_17 - .L_16)
	.align		4
.L_16:
        /*005c*/ 	.word	index@(.nv.constant0._Z29transpose_with_bank_conflictsPfS_i)
        /*0060*/ 	.short	0x0380
        /*0062*/ 	.short	0x0014


	//----- nvinfo : EIATTR_SW_WAR
	.align		4
.L_17:
        /*0064*/ 	.byte	0x04, 0x36
        /*0066*/ 	.short	(.L_19 - .L_18)
.L_18:
        /*0068*/ 	.word	0x00000008
.L_19:


//--------------------- .nv.callgraph             --------------------------
	.section	.nv.callgraph,"",@"SHT_CUDA_CALLGRAPH"
	.align	4
	.sectionentsize	8
	.align		4
        /*0000*/ 	.word	0x00000000
	.align		4
        /*0004*/ 	.word	0xffffffff
	.align		4
        /*0008*/ 	.word	0x00000000
	.align		4
        /*000c*/ 	.word	0xfffffffe
	.align		4
        /*0010*/ 	.word	0x00000000
	.align		4
        /*0014*/ 	.word	0xfffffffd
	.align		4
        /*0018*/ 	.word	0x00000000
	.align		4
        /*001c*/ 	.word	0xfffffffc


//--------------------- .text._Z29transpose_with_bank_conflictsPfS_i --------------------------
	.section	.text._Z29transpose_with_bank_conflictsPfS_i,"ax",@progbits
	.align	128
        .global         _Z29transpose_with_bank_conflictsPfS_i
        .type           _Z29transpose_with_bank_conflictsPfS_i,@function
        .size           _Z29transpose_with_bank_conflictsPfS_i,(.L_x_1 - _Z29transpose_with_bank_conflictsPfS_i)
        .other          _Z29transpose_with_bank_conflictsPfS_i,@"STO_CUDA_ENTRY STV_DEFAULT"
_Z29transpose_with_bank_conflictsPfS_i:
.text._Z29transpose_with_bank_conflictsPfS_i:
[----:B------:R-:W-:Y:S01]  /*0000*/  LDC R1, c[0x0][0x37c] ;  /* 0x0000df00ff017b82 */ /* 0x000fe20000000800 */
[----:B------:R-:W0:Y:S07]  /*0010*/  S2R R9, SR_TID.X ;  /* 0x0000000000097919 */ /* 0x000e2e0000002100 */
[----:B------:R-:W0:Y:S01]  /*0020*/  LDC R0, c[0x0][0x360] ;  /* 0x0000d800ff007b82 */ /* 0x000e220000000800 */
[----:B------:R-:W1:Y:S01]  /*0030*/  LDCU UR8, c[0x0][0x390] ;  /* 0x00007200ff0877ac */ /* 0x000e620008000800 */
[----:B------:R-:W2:Y:S01]  /*0040*/  S2R R10, SR_TID.Y ;  /* 0x00000000000a7919 */ /* 0x000ea20000002200 */
[----:B------:R-:W3:Y:S05]  /*0050*/  LDCU.64 UR6, c[0x0][0x358] ;  /* 0x00006b00ff0677ac */ /* 0x000eea0008000a00 */
[----:B------:R-:W0:Y:S08]  /*0060*/  S2UR UR4, SR_CTAID.X ;  /* 0x00000000000479c3 */ /* 0x000e300000002500 */
[----:B------:R-:W2:Y:S08]  /*0070*/  S2UR UR5, SR_CTAID.Y ;  /* 0x00000000000579c3 */ /* 0x000eb00000002600 */
[----:B------:R-:W2:Y:S08]  /*0080*/  LDC R5, c[0x0][0x364] ;  /* 0x0000d900ff057b82 */ /* 0x000eb00000000800 */
[----:B------:R-:W4:Y:S01]  /*0090*/  LDC.64 R2, c[0x0][0x380] ;  /* 0x0000e000ff027b82 */ /* 0x000f220000000a00 */
[----:B0-----:R-:W-:-:S02]  /*00a0*/  IMAD R0, R0, UR4, R9 ;  /* 0x0000000400007c24 */ /* 0x001fc4000f8e0209 */
[----:B--2---:R-:W-:-:S04]  /*00b0*/  IMAD R5, R5, UR5, R10 ;  /* 0x0000000505057c24 */ /* 0x004fc8000f8e020a */
[----:B-1----:R-:W-:-:S04]  /*00c0*/  IMAD R7, R5, UR8, R0 ;  /* 0x0000000805077c24 */ /* 0x002fc8000f8e0200 */
[----:B----4-:R-:W-:-:S05]  /*00d0*/  IMAD.WIDE R2, R7, 0x4, R2 ;  /* 0x0000000407027825 */ /* 0x010fca00078e0202 */
[----:B---3--:R0:W2:Y:S01]  /*00e0*/  LDG.E R4, desc[UR6][R2.64] ;  /* 0x0000000602047981 */ /* 0x0080a2000c1e1900 */
[----:B------:R-:W1:Y:S01]  /*00f0*/  S2UR UR5, SR_CgaCtaId ;  /* 0x00000000000579c3 */ /* 0x000e620000008800 */
[----:B------:R-:W-:Y:S01]  /*0100*/  UMOV UR4, 0x400 ;  /* 0x0000040000047882 */ /* 0x000fe20000000000 */
[----:B------:R-:W-:-:S06]  /*0110*/  IMAD R5, R0, UR8, R5 ;  /* 0x0000000800057c24 */ /* 0x000fcc000f8e0205 */
[----:B0-----:R-:W0:Y:S01]  /*0120*/  LDC.64 R2, c[0x0][0x388] ;  /* 0x0000e200ff027b82 */ /* 0x001e220000000a00 */
[----:B-1----:R-:W-:-:S06]  /*0130*/  ULEA UR4, UR5, UR4, 0x18 ;  /* 0x0000000405047291 */ /* 0x002fcc000f8ec0ff */
[C---:B------:R-:W-:Y:S02]  /*0140*/  LEA R6, R10.reuse, UR4, 0x7 ;  /* 0x000000040a067c11 */ /* 0x040fe4000f8e38ff */
[----:B------:R-:W-:Y:S01]  /*0150*/  LEA R8, R9, UR4, 0x7 ;  /* 0x0000000409087c11 */ /* 0x000fe2000f8e38ff */
[----:B0-----:R-:W-:Y:S01]  /*0160*/  IMAD.WIDE R2, R5, 0x4, R2 ;  /* 0x0000000405027825 */ /* 0x001fe200078e0202 */
[----:B------:R-:W-:Y:S02]  /*0170*/  LEA R7, R9, R6, 0x2 ;  /* 0x0000000609077211 */ /* 0x000fe400078e10ff */
[----:B------:R-:W-:-:S03]  /*0180*/  LEA R8, R10, R8, 0x2 ;  /* 0x000000080a087211 */ /* 0x000fc600078e10ff */
[----:B--2---:R-:W-:Y:S01]  /*0190*/  STS [R7], R4 ;  /* 0x0000000407007388 */ /* 0x004fe20000000800 */
[----:B------:R-:W-:Y:S06]  /*01a0*/  BAR.SYNC.DEFER_BLOCKING 0x0 ;  /* 0x0000000000007b1d */ /* 0x000fec0000010000 */
[----:B------:R-:W0:Y:S04]  /*01b0*/  LDS R9, [R8] ;  /* 0x0000000008097984 */ /* 0x000e280000000800 */
[----:B0-----:R-:W-:Y:S01]  /*01c0*/  STG.E desc[UR6][R2.64], R9 ;  /* 0x0000000902007986 */ /* 0x001fe2000c101906 */
[----:B------:R-:W-:Y:S05]  /*01d0*/  EXIT ;  /* 0x000000000000794d */ /* 0x000fea0003800000 */
.L_x_0:
[----:B------:R-:W-:-:S00]  /*01e0*/  BRA `(.L_x_0) ;  /* 0xfffffffc00fc7947 */ /* 0x000fc0000383ffff */
[----:B------:R-:W-:-:S00]  /*01f0*/  NOP ;  /* 0x0000000000007918 */ /* 0x000fc00000000000 */
        /* <DEDUP_REMOVED lines=8> */
.L_x_1:


//--------------------- .nv.shared._Z29transpose_with_bank_conflictsPfS_i --------------------------
	.section	.nv.shared._Z29transpose_with_bank_conflictsPfS_i,"aw",@nobits
	.sectionflags	@""
	.align	4
.nv.shared._Z29transpose_with_bank_conflictsPfS_i:
	.zero		5120


//--------------------- .nv.shared.reserved.0     --------------------------
	.section	.nv.shared.reserved.0,"aw",@nobits
	.weak		__nv_reservedSMEM_offset_0_alias
	.size		__nv_reservedSMEM_offset_0_alias, 0, 64
	.other		__nv_reservedSMEM_offset_0_alias,@"STO_CUDA_RESERVED_SHARED STV_DEFAULT"
__nv_reservedSMEM_offset_0_alias:
	.zero		0
	.zero		64


//--------------------- .nv.constant0._Z29transpose_with_bank_conflictsPfS_i --------------------------
	.section	.nv.constant0._Z29transpose_with_bank_conflictsPfS_i,"a",@progbits
	.sectionflags	@""
	.align	4
.nv.constant0._Z29transpose_with_bank_conflictsPfS_i:
	.zero		916


//--------------------- SYMBOLS --------------------------

	.type		.nv.reservedSmem.offset0,@object
	.size		.nv.reservedSmem.offset0,0x4
	.type		.nv.reservedSmem.cap,@object
	.size		.nv.reservedSmem.cap,0x4
